	.headerflags	@"EF_CUDA_TEXMODE_UNIFIED EF_CUDA_64BIT_ADDRESS EF_CUDA_ACCELERATORS EF_CUDA_SM90 EF_CUDA_VIRTUAL_SM(EF_CUDA_SM90)"
	.elftype	@"ET_EXEC"


//--------------------- .nv.info                  --------------------------
	.section	.nv.info,"",@"SHT_CUDA_INFO"
	.align	4


	//----- nvinfo : EIATTR_REGCOUNT
	.align		4
        /*0000*/ 	.byte	0x04, 0x2f
        /*0002*/ 	.short	(.L_3 - .L_2)
	.align		4
.L_2:
        /*0004*/ 	.word	index@(triton_poi_fused_div_linalg_vector_norm_0)
        /*0008*/ 	.word	0x00000010


	//----- nvinfo : EIATTR_MIN_STACK_SIZE
	.align		4
.L_3:
        /*000c*/ 	.byte	0x04, 0x12
        /*000e*/ 	.short	(.L_5 - .L_4)
	.align		4
.L_4:
        /*0010*/ 	.word	index@(triton_poi_fused_div_linalg_vector_norm_0)
        /*0014*/ 	.word	0x00000000


	//----- nvinfo : EIATTR_FRAME_SIZE
	.align		4
.L_5:
        /*0018*/ 	.byte	0x04, 0x11
        /*001a*/ 	.short	(.L_7 - .L_6)
	.align		4
.L_6:
        /*001c*/ 	.word	index@(triton_poi_fused_div_linalg_vector_norm_0)
        /*0020*/ 	.word	0x00000000


	//----- nvinfo : EIATTR_MIN_STACK_SIZE
	.align		4
.L_7:
        /*0024*/ 	.byte	0x04, 0x12
        /*0026*/ 	.short	(.L_9 - .L_8)
	.align		4
.L_8:
        /*0028*/ 	.word	index@(triton_poi_fused_div_linalg_vector_norm_0)
        /*002c*/ 	.word	0x00000000
.L_9:


//--------------------- .nv.info.triton_poi_fused_div_linalg_vector_norm_0 --------------------------
	.section	.nv.info.triton_poi_fused_div_linalg_vector_norm_0,"",@"SHT_CUDA_INFO"
	.sectionflags	@""
	.align	4


	//----- nvinfo : EIATTR_CUDA_API_VERSION
	.align		4
        /*0000*/ 	.byte	0x04, 0x37
        /*0002*/ 	.short	(.L_11 - .L_10)
.L_10:
        /*0004*/ 	.word	0x0000007c


	//----- nvinfo : EIATTR_KPARAM_INFO
	.align		4
.L_11:
        /*0008*/ 	.byte	0x04, 0x17
        /*000a*/ 	.short	(.L_13 - .L_12)
.L_12:
        /*000c*/ 	.word	0x00000000
        /*0010*/ 	.short	0x0002
        /*0012*/ 	.short	0x0010
        /*0014*/ 	.byte	0x00, 0xf0, 0x11, 0x00


	//----- nvinfo : EIATTR_KPARAM_INFO
	.align		4
.L_13:
        /*0018*/ 	.byte	0x04, 0x17
        /*001a*/ 	.short	(.L_15 - .L_14)
.L_14:
        /*001c*/ 	.word	0x00000000
        /*0020*/ 	.short	0x0001
        /*0022*/ 	.short	0x0008
        /*0024*/ 	.byte	0x00, 0xf4, 0x21, 0x00


	//----- nvinfo : EIATTR_KPARAM_INFO
	.align		4
.L_15:
        /*0028*/ 	.byte	0x04, 0x17
        /*002a*/ 	.short	(.L_17 - .L_16)
.L_16:
        /*002c*/ 	.word	0x00000000
        /*0030*/ 	.short	0x0000
        /*0032*/ 	.short	0x0000
        /*0034*/ 	.byte	0x00, 0xf4, 0x21, 0x00


	//----- nvinfo : EIATTR_SPARSE_MMA_MASK
	.align		4
.L_17:
        /*0038*/ 	.byte	0x03, 0x50
        /*003a*/ 	.short	0x0000


	//----- nvinfo : EIATTR_MAXREG_COUNT
	.align		4
        /*003c*/ 	.byte	0x03, 0x1b
        /*003e*/ 	.short	0x00ff


	//----- nvinfo : EIATTR_EXIT_INSTR_OFFSETS
	.align		4
        /*0040*/ 	.byte	0x04, 0x1c
        /*0042*/ 	.short	(.L_19 - .L_18)


	//   ....[0]....
.L_18:
        /*0044*/ 	.word	0x00000280


	//   ....[1]....
        /*0048*/ 	.word	0x000002a0


	//----- nvinfo : EIATTR_REQNTID
	.align		4
.L_19:
        /*004c*/ 	.byte	0x04, 0x10
        /*004e*/ 	.short	(.L_21 - .L_20)
.L_20:
        /*0050*/ 	.word	0x00000020
        /*0054*/ 	.word	0x00000001
        /*0058*/ 	.word	0x00000001


	//----- nvinfo : EIATTR_CBANK_PARAM_SIZE
	.align		4
.L_21:
        /*005c*/ 	.byte	0x03, 0x19
        /*005e*/ 	.short	0x0014


	//----- nvinfo : EIATTR_PARAM_CBANK
	.align		4
        /*0060*/ 	.byte	0x04, 0x0a
        /*0062*/ 	.short	(.L_23 - .L_22)
	.align		4
.L_22:
        /*0064*/ 	.word	index@(.nv.constant0.triton_poi_fused_div_linalg_vector_norm_0)
        /*0068*/ 	.short	0x0210
        /*006a*/ 	.short	0x0014


	//----- nvinfo : EIATTR_SW_WAR
	.align		4
.L_23:
        /*006c*/ 	.byte	0x04, 0x36
        /*006e*/ 	.short	(.L_25 - .L_24)
.L_24:
        /*0070*/ 	.word	0x00000008
.L_25:


//--------------------- .nv.callgraph             --------------------------
	.section	.nv.callgraph,"",@"SHT_CUDA_CALLGRAPH"
	.align	4
	.sectionentsize	8
	.align		4
        /*0000*/ 	.word	0x00000000
	.align		4
        /*0004*/ 	.word	0xffffffff
	.align		4
        /*0008*/ 	.word	0x00000000
	.align		4
        /*000c*/ 	.word	0xfffffffe
	.align		4
        /*0010*/ 	.word	0x00000000
	.align		4
        /*0014*/ 	.word	0xfffffffd
	.align		4
        /*0018*/ 	.word	0x00000000
	.align		4
        /*001c*/ 	.word	0xfffffffc


//--------------------- .nv.constant4             --------------------------
	.section	.nv.constant4,"a",@progbits
	.align	8
	.align		8
.nv.constant4:
        /*0000*/ 	.dword	_$_str
	.align		8
        /*0008*/ 	.dword	_$_str_$_2


//--------------------- .text.triton_poi_fused_div_linalg_vector_norm_0 --------------------------
	.section	.text.triton_poi_fused_div_linalg_vector_norm_0,"ax",@progbits
	.align	128
        .global         triton_poi_fused_div_linalg_vector_norm_0
        .type           triton_poi_fused_div_linalg_vector_norm_0,@function
        .size           triton_poi_fused_div_linalg_vector_norm_0,(.L_x_1 - triton_poi_fused_div_linalg_vector_norm_0)
        .other          triton_poi_fused_div_linalg_vector_norm_0,@"STO_CUDA_ENTRY STV_DEFAULT"
triton_poi_fused_div_linalg_vector_norm_0:
.text.triton_poi_fused_div_linalg_vector_norm_0:
[----:B------:R-:W0:Y:S02]  /*0000*/  LDC R1, c[0x0][0x28] ;  /* 0x00000a00ff017b82 */ /* 0x000e240000000800 */
[----:B------:R-:W1:Y:S01]  /*0010*/  S2R R10, SR_TID.X ;  /* 0x00000000000a7919 */ /* 0x000e620000002100 */
[----:B------:R-:W2:Y:S01]  /*0020*/  LDC.64 R2, c[0x0][0x210] ;  /* 0x00008400ff027b82 */ /* 0x000ea20000000a00 */
[----:B------:R-:W-:Y:S01]  /*0030*/  HFMA2.MMA R6, -RZ, RZ, 0, 0 ;  /* 0x00000000ff067435 */ /* 0x000fe200000001ff */
[----:B------:R-:W-:Y:S01]  /*0040*/  ULDC.64 UR4, c[0x0][0x208] ;  /* 0x0000820000047ab9 */ /* 0x000fe20000000a00 */
[----:B------:R-:W3:Y:S01]  /*0050*/  S2R R7, SR_CTAID.X ;  /* 0x0000000000077919 */ /* 0x000ee20000002500 */
[----:B------:R-:W-:Y:S02]  /*0060*/  CS2R R8, SRZ ;  /* 0x0000000000087805 */ /* 0x000fe4000001ff00 */
[----:B-1----:R-:W-:Y:S02]  /*0070*/  LOP3.LUT R0, R10, 0xf, RZ, 0xc0, !PT ;  /* 0x0000000f0a007812 */ /* 0x002fe400078ec0ff */
[----:B---3--:R-:W-:Y:S02]  /*0080*/  SHF.R.S32.HI R4, RZ, 0x1b, R7 ;  /* 0x0000001bff047819 */ /* 0x008fe40000011407 */
[----:B------:R-:W-:-:S02]  /*0090*/  LEA R7, R7, R0, 0x4 ;  /* 0x0000000007077211 */ /* 0x000fc400078e20ff */
[----:B------:R-:W-:Y:S02]  /*00a0*/  SGXT R0, R4, 0x1 ;  /* 0x000000010400781a */ /* 0x000fe40000000200 */
[----:B------:R-:W-:Y:S02]  /*00b0*/  ISETP.GE.AND P0, PT, R7, 0x10, PT ;  /* 0x000000100700780c */ /* 0x000fe40003f06270 */
[----:B------:R-:W-:-:S04]  /*00c0*/  LEA.HI R0, R0, R7, RZ, 0x2 ;  /* 0x0000000700007211 */ /* 0x000fc800078f10ff */
[----:B------:R-:W-:Y:S02]  /*00d0*/  LOP3.LUT R5, R0, 0xfffffffc, RZ, 0xc0, !PT ;  /* 0xfffffffc00057812 */ /* 0x000fe400078ec0ff */
[----:B------:R-:W-:-:S03]  /*00e0*/  MOV R0, RZ ;  /* 0x000000ff00007202 */ /* 0x000fc60000000f00 */
[----:B--2---:R-:W-:-:S05]  /*00f0*/  IMAD.WIDE R4, R5, 0x4, R2 ;  /* 0x0000000405047825 */ /* 0x004fca00078e0202 */
[----:B------:R-:W2:Y:S04]  /*0100*/  @!P0 LDG.E.EL R6, desc[UR4][R4.64+0x4] ;  /* 0x0000040404068981 */ /* 0x000ea8000c2e1900 */
[----:B------:R-:W3:Y:S04]  /*0110*/  @!P0 LDG.E.EL R0, desc[UR4][R4.64] ;  /* 0x0000000404008981 */ /* 0x000ee8000c2e1900 */
[----:B------:R-:W4:Y:S04]  /*0120*/  @!P0 LDG.E.EL R8, desc[UR4][R4.64+0x8] ;  /* 0x0000080404088981 */ /* 0x000f28000c2e1900 */
[----:B------:R1:W5:Y:S01]  /*0130*/  @!P0 LDG.E.EL R9, desc[UR4][R4.64+0xc] ;  /* 0x00000c0404098981 */ /* 0x000362000c2e1900 */
[----:B------:R-:W-:Y:S01]  /*0140*/  HFMA2.MMA R13, -RZ, RZ, 0, 0 ;  /* 0x00000000ff0d7435 */ /* 0x000fe200000001ff */
[----:B------:R-:W-:Y:S01]  /*0150*/  IMAD.WIDE R2, R7, 0x4, R2 ;  /* 0x0000000407027825 */ /* 0x000fe200078e0202 */
[----:B-1----:R-:W1:Y:S08]  /*0160*/  LDC.64 R4, c[0x0][0x218] ;  /* 0x00008600ff047b82 */ /* 0x002e700000000a00 */
[----:B------:R1:W5:Y:S01]  /*0170*/  @!P0 LDG.E R13, desc[UR4][R2.64] ;  /* 0x00000004020d8981 */ /* 0x000362000c1e1900 */
[----:B------:R-:W-:-:S04]  /*0180*/  LOP3.LUT P0, RZ, R10, 0x10, RZ, 0xc0, !PT ;  /* 0x000000100aff7812 */ /* 0x000fc8000780c0ff */
[C---:B------:R-:W-:Y:S01]  /*0190*/  ISETP.LT.AND P0, PT, R7.reuse, 0x10, !P0 ;  /* 0x000000100700780c */ /* 0x040fe20004701270 */
[----:B-1----:R-:W-:-:S04]  /*01a0*/  IMAD.WIDE R2, R7, 0x4, R4 ;  /* 0x0000000407027825 */ /* 0x002fc800078e0204 */
[----:B--2---:R-:W-:-:S04]  /*01b0*/  FMUL R11, R6, R6 ;  /* 0x00000006060b7220 */ /* 0x004fc80000400000 */
[----:B---3--:R-:W-:-:S04]  /*01c0*/  FFMA R11, R0, R0, R11 ;  /* 0x00000000000b7223 */ /* 0x008fc8000000000b */
[----:B----4-:R-:W-:-:S04]  /*01d0*/  FFMA R8, R8, R8, R11 ;  /* 0x0000000808087223 */ /* 0x010fc8000000000b */
[----:B-----5:R-:W-:-:S04]  /*01e0*/  FFMA R8, R9, R9, R8 ;  /* 0x0000000909087223 */ /* 0x020fc80000000008 */
[----:B------:R-:W1:Y:S02]  /*01f0*/  MUFU.SQRT R0, R8 ;  /* 0x0000000800007308 */ /* 0x000e640000002000 */
[C---:B-1----:R-:W-:Y:S02]  /*0200*/  FSETP.GT.AND P1, PT, R0.reuse, 8.50705917302346158658e+37, PT ;  /* 0x7e8000000000780b */ /* 0x042fe40003f24000 */
[----:B------:R-:W-:-:S11]  /*0210*/  FSETP.GEU.AND P2, PT, R0, 1.175494350822287508e-38, PT ;  /* 0x008000000000780b */ /* 0x000fd60003f4e000 */
[----:B------:R-:W-:Y:S01]  /*0220*/  @P1 FMUL R0, R0, 0.25 ;  /* 0x3e80000000001820 */ /* 0x000fe20000400000 */
[----:B------:R-:W-:-:S03]  /*0230*/  @P1 FMUL R13, R13, 0.25 ;  /* 0x3e8000000d0d1820 */ /* 0x000fc60000400000 */
[----:B------:R-:W-:Y:S01]  /*0240*/  @!P2 FMUL R0, R0, 16777216 ;  /* 0x4b8000000000a820 */ /* 0x000fe20000400000 */
[----:B------:R-:W-:-:S05]  /*0250*/  @!P2 FMUL R13, R13, 16777216 ;  /* 0x4b8000000d0da820 */ /* 0x000fca0000400000 */
[----:B------:R-:W1:Y:S02]  /*0260*/  MUFU.RCP R0, R0 ;  /* 0x0000000000007308 */ /* 0x000e640000001000 */
[----:B-1----:R-:W-:Y:S01]  /*0270*/  FMUL R13, R0, R13 ;  /* 0x0000000d000d7220 */ /* 0x002fe20000400000 */
[----:B------:R-:W-:Y:S06]  /*0280*/  @!P0 EXIT ;  /* 0x000000000000894d */ /* 0x000fec0003800000 */
[----:B------:R-:W-:Y:S01]  /*0290*/  STG.E desc[UR4][R2.64], R13 ;  /* 0x0000000d02007986 */ /* 0x000fe2000c101904 */
[----:B------:R-:W-:Y:S05]  /*02a0*/  EXIT ;  /* 0x000000000000794d */ /* 0x000fea0003800000 */
.L_x_0:
[----:B------:R-:W-:-:S00]  /*02b0*/  BRA `(.L_x_0) ;  /* 0xfffffffc00fc7947 */ /* 0x000fc0000383ffff */
[----:B------:R-:W-:-:S00]  /*02c0*/  NOP ;  /* 0x0000000000007918 */ /* 0x000fc00000000000 */
        /* <DEDUP_REMOVED lines=11> */
.L_x_1:


//--------------------- .nv.global.init           --------------------------
	.section	.nv.global.init,"aw",@progbits
.nv.global.init:
	.type		_$_str,@object
	.size		_$_str,(_$_str_$_2 - _$_str)
_$_str:
        /*0000*/ 	.byte	0x5f, 0x5f, 0x43, 0x55, 0x44, 0x41, 0x5f, 0x46, 0x54, 0x5a, 0x00
	.type		_$_str_$_2,@object
	.size		_$_str_$_2,(.L_1 - _$_str_$_2)
_$_str_$_2:
        /*000b*/ 	.byte	0x5f, 0x5f, 0x43, 0x55, 0x44, 0x41, 0x5f, 0x50, 0x52, 0x45, 0x43, 0x5f, 0x53, 0x51, 0x52, 0x54
        /*001b*/ 	.byte	0x00
.L_1:


//--------------------- .nv.constant0.triton_poi_fused_div_linalg_vector_norm_0 --------------------------
	.section	.nv.constant0.triton_poi_fused_div_linalg_vector_norm_0,"a",@progbits
	.sectionflags	@""
	.align	4
.nv.constant0.triton_poi_fused_div_linalg_vector_norm_0:
	.zero		548
